//
// Generated by NVIDIA NVVM Compiler
//
// Compiler Build ID: CL-36424714
// Cuda compilation tools, release 13.0, V13.0.88
// Based on NVVM 20.0.0
//

.version 9.0
.target sm_100
.address_size 64

	// .globl	_Z13life3d_kerneliPKcPc

.visible .entry _Z13life3d_kerneliPKcPc(
	.param .u32 _Z13life3d_kerneliPKcPc_param_0,
	.param .u64 .ptr .align 1 _Z13life3d_kerneliPKcPc_param_1,
	.param .u64 .ptr .align 1 _Z13life3d_kerneliPKcPc_param_2
)
{
	.reg .pred 	%p<10>;
	.reg .b16 	%rs<4>;
	.reg .b32 	%r<75>;
	.reg .b64 	%rd<31>;

	ld.param.u32 	%r21, [_Z13life3d_kerneliPKcPc_param_0];
	ld.param.u64 	%rd3, [_Z13life3d_kerneliPKcPc_param_1];
	ld.param.u64 	%rd4, [_Z13life3d_kerneliPKcPc_param_2];
	cvta.to.global.u64 	%rd1, %rd4;
	cvta.to.global.u64 	%rd2, %rd3;
	mov.u32 	%r22, %ctaid.x;
	mov.u32 	%r23, %ntid.x;
	mov.u32 	%r24, %tid.x;
	mad.lo.s32 	%r1, %r22, %r23, %r24;
	mul.lo.s32 	%r2, %r21, %r21;
	mul.lo.s32 	%r25, %r2, %r21;
	setp.ge.s32 	%p1, %r1, %r25;
	@%p1 bra 	$L__BB0_10;
	div.s32 	%r28, %r1, %r2;
	mul.lo.s32 	%r29, %r28, %r2;
	sub.s32 	%r30, %r1, %r29;
	div.s32 	%r31, %r30, %r21;
	rem.s32 	%r32, %r1, %r21;
	add.s32 	%r33, %r31, %r21;
	add.s32 	%r34, %r32, %r21;
	add.s32 	%r35, %r33, -1;
	rem.s32 	%r3, %r35, %r21;
	add.s32 	%r36, %r34, -1;
	rem.s32 	%r4, %r36, %r21;
	rem.s32 	%r5, %r34, %r21;
	add.s32 	%r37, %r34, 1;
	rem.s32 	%r6, %r37, %r21;
	rem.s32 	%r7, %r33, %r21;
	add.s32 	%r38, %r33, 1;
	rem.s32 	%r8, %r38, %r21;
	add.s32 	%r71, %r28, %r21;
	mov.b32 	%r73, 0;
	mov.b32 	%r72, -3;
$L__BB0_2:
	add.s32 	%r39, %r71, -1;
	rem.s32 	%r40, %r39, %r21;
	mul.lo.s32 	%r13, %r40, %r21;
	add.s32 	%r41, %r13, %r3;
	mul.lo.s32 	%r42, %r41, %r21;
	add.s32 	%r43, %r42, %r4;
	cvt.s64.s32 	%rd5, %r43;
	add.s64 	%rd6, %rd2, %rd5;
	ld.global.s8 	%r44, [%rd6];
	add.s32 	%r45, %r73, %r44;
	add.s32 	%r46, %r42, %r5;
	cvt.s64.s32 	%rd7, %r46;
	add.s64 	%rd8, %rd2, %rd7;
	ld.global.s8 	%r47, [%rd8];
	add.s32 	%r48, %r45, %r47;
	add.s32 	%r49, %r42, %r6;
	cvt.s64.s32 	%rd9, %r49;
	add.s64 	%rd10, %rd2, %rd9;
	ld.global.s8 	%r50, [%rd10];
	add.s32 	%r51, %r48, %r50;
	add.s32 	%r52, %r13, %r7;
	mul.lo.s32 	%r14, %r52, %r21;
	add.s32 	%r53, %r14, %r4;
	cvt.s64.s32 	%rd11, %r53;
	add.s64 	%rd12, %rd2, %rd11;
	ld.global.s8 	%r54, [%rd12];
	add.s32 	%r74, %r51, %r54;
	setp.eq.s32 	%p2, %r72, -2;
	@%p2 bra 	$L__BB0_4;
	add.s32 	%r55, %r14, %r5;
	cvt.s64.s32 	%rd13, %r55;
	add.s64 	%rd14, %rd2, %rd13;
	ld.global.s8 	%r56, [%rd14];
	add.s32 	%r74, %r74, %r56;
$L__BB0_4:
	add.s32 	%r57, %r14, %r6;
	cvt.s64.s32 	%rd15, %r57;
	add.s64 	%rd16, %rd2, %rd15;
	ld.global.s8 	%r58, [%rd16];
	add.s32 	%r59, %r74, %r58;
	add.s32 	%r60, %r13, %r8;
	mul.lo.s32 	%r61, %r60, %r21;
	add.s32 	%r62, %r61, %r4;
	cvt.s64.s32 	%rd17, %r62;
	add.s64 	%rd18, %rd2, %rd17;
	ld.global.s8 	%r63, [%rd18];
	add.s32 	%r64, %r59, %r63;
	add.s32 	%r65, %r61, %r5;
	cvt.s64.s32 	%rd19, %r65;
	add.s64 	%rd20, %rd2, %rd19;
	ld.global.s8 	%r66, [%rd20];
	add.s32 	%r67, %r64, %r66;
	add.s32 	%r68, %r61, %r6;
	cvt.s64.s32 	%rd21, %r68;
	add.s64 	%rd22, %rd2, %rd21;
	ld.global.s8 	%r69, [%rd22];
	add.s32 	%r73, %r67, %r69;
	add.s32 	%r72, %r72, 1;
	add.s32 	%r71, %r71, 1;
	setp.ne.s32 	%p3, %r72, 0;
	@%p3 bra 	$L__BB0_2;
	cvt.s64.s32 	%rd23, %r1;
	add.s64 	%rd24, %rd2, %rd23;
	ld.global.u8 	%rs1, [%rd24];
	setp.eq.s16 	%p4, %rs1, 0;
	add.s32 	%r70, %r73, -8;
	setp.gt.u32 	%p5, %r70, -4;
	or.pred  	%p6, %p4, %p5;
	@%p6 bra 	$L__BB0_7;
	add.s64 	%rd30, %rd1, %rd23;
	mov.b16 	%rs3, 0;
	st.global.u8 	[%rd30], %rs3;
	bra.uni 	$L__BB0_10;
$L__BB0_7:
	setp.ne.s16 	%p7, %rs1, 0;
	setp.ne.s32 	%p8, %r73, 6;
	or.pred  	%p9, %p7, %p8;
	@%p9 bra 	$L__BB0_9;
	add.s64 	%rd28, %rd1, %rd23;
	mov.b16 	%rs2, 1;
	st.global.u8 	[%rd28], %rs2;
	bra.uni 	$L__BB0_10;
$L__BB0_9:
	add.s64 	%rd26, %rd1, %rd23;
	st.global.u8 	[%rd26], %rs1;
$L__BB0_10:
	ret;

}


// ===== COMPILED SASS (sm_100) =====

	.target	sm_100

	.elftype	@"ET_EXEC"


//--------------------- .note.nv.tkinfo           --------------------------
	.section	.note.nv.tkinfo,"",@"SHT_NOTE"
	.sectionflags	@"SHF_NOTE_NV_TKINFO"
	.tkinfo
        /*0018*/ 	.word	0x00000002
        /*0030*/ 	.string	""
        /*0030*/ 	.string	"ptxas"
        /*0030*/ 	.string	"Cuda compilation tools, release 13.0, V13.0.88"
        /*0030*/ 	.string	"Build cuda_13.0.r13.0/compiler.36424714_0"
        /*0030*/ 	.string	"-arch sm_100 -m 64 "



//--------------------- .note.nv.cuinfo           --------------------------
	.section	.note.nv.cuinfo,"",@"SHT_NOTE"
	.sectionflags	@"SHF_NOTE_NV_CUINFO"
        /*0018*/ 	.short	0x0002
        /*001a*/ 	.short	0x0064
        /*001c*/ 	.short	0x0082
	.zero		2


//--------------------- .nv.info                  --------------------------
	.section	.nv.info,"",@"SHT_CUDA_INFO"
	.align	4


	//----- nvinfo : EIATTR_REGCOUNT
	.align		4
        /*0000*/ 	.byte	0x04, 0x2f
        /*0002*/ 	.short	(.L_1 - .L_0)
	.align		4
.L_0:
        /*0004*/ 	.word	index@(_Z13life3d_kerneliPKcPc)
        /*0008*/ 	.word	0x00000020


	//----- nvinfo : EIATTR_FRAME_SIZE
	.align		4
.L_1:
        /*000c*/ 	.byte	0x04, 0x11
        /*000e*/ 	.short	(.L_3 - .L_2)
	.align		4
.L_2:
        /*0010*/ 	.word	index@(_Z13life3d_kerneliPKcPc)
        /*0014*/ 	.word	0x00000000


	//----- nvinfo : EIATTR_MIN_STACK_SIZE
	.align		4
.L_3:
        /*0018*/ 	.byte	0x04, 0x12
        /*001a*/ 	.short	(.L_5 - .L_4)
	.align		4
.L_4:
        /*001c*/ 	.word	index@(_Z13life3d_kerneliPKcPc)
        /*0020*/ 	.word	0x00000000
.L_5:


//--------------------- .nv.compat                --------------------------
	.section	.nv.compat,"",@"SHT_CUDA_COMPAT_INFO"
	.align	4
        /*0000*/ 	.byte	0x02, 0x09, 0x00, 0x00, 0x02, 0x02, 0x01, 0x00, 0x02, 0x05, 0x05, 0x00, 0x03, 0x07, 0x01, 0x01
        /*0010*/ 	.byte	0x02, 0x03, 0x00, 0x00, 0x02, 0x06, 0x01, 0x00, 0x04, 0x0b, 0x08, 0x00, 0x09, 0x00, 0x00, 0x00
        /*0020*/ 	.byte	0x00, 0x00, 0x00, 0x00


//--------------------- .nv.info._Z13life3d_kerneliPKcPc --------------------------
	.section	.nv.info._Z13life3d_kerneliPKcPc,"",@"SHT_CUDA_INFO"
	.sectionflags	@""
	.align	4


	//----- nvinfo : EIATTR_CUDA_API_VERSION
	.align		4
        /*0000*/ 	.byte	0x04, 0x37
        /*0002*/ 	.short	(.L_7 - .L_6)
.L_6:
        /*0004*/ 	.word	0x00000082


	//----- nvinfo : EIATTR_KPARAM_INFO
	.align		4
.L_7:
        /*0008*/ 	.byte	0x04, 0x17
        /*000a*/ 	.short	(.L_9 - .L_8)
.L_8:
        /*000c*/ 	.word	0x00000000
        /*0010*/ 	.short	0x0002
        /*0012*/ 	.short	0x0010
        /*0014*/ 	.byte	0x00, 0xf5, 0x21, 0x00


	//----- nvinfo : EIATTR_KPARAM_INFO
	.align		4
.L_9:
        /*0018*/ 	.byte	0x04, 0x17
        /*001a*/ 	.short	(.L_11 - .L_10)
.L_10:
        /*001c*/ 	.word	0x00000000
        /*0020*/ 	.short	0x0001
        /*0022*/ 	.short	0x0008
        /*0024*/ 	.byte	0x00, 0xf5, 0x21, 0x00


	//----- nvinfo : EIATTR_KPARAM_INFO
	.align		4
.L_11:
        /*0028*/ 	.byte	0x04, 0x17
        /*002a*/ 	.short	(.L_13 - .L_12)
.L_12:
        /*002c*/ 	.word	0x00000000
        /*0030*/ 	.short	0x0000
        /*0032*/ 	.short	0x0000
        /*0034*/ 	.byte	0x00, 0xf0, 0x11, 0x00


	//----- nvinfo : EIATTR_SPARSE_MMA_MASK
	.align		4
.L_13:
        /*0038*/ 	.byte	0x03, 0x50
        /*003a*/ 	.short	0x0000


	//----- nvinfo : EIATTR_MAXREG_COUNT
	.align		4
        /*003c*/ 	.byte	0x03, 0x1b
        /*003e*/ 	.short	0x00ff


	//----- nvinfo : EIATTR_MERCURY_ISA_VERSION
	.align		4
        /*0040*/ 	.byte	0x03, 0x5f
        /*0042*/ 	.short	0x0101


	//----- nvinfo : EIATTR_VRC_CTA_INIT_COUNT
	.align		4
        /*0044*/ 	.byte	0x02, 0x4a
	.zero		1
	.zero		1


	//----- nvinfo : EIATTR_EXIT_INSTR_OFFSETS
	.align		4
        /*0048*/ 	.byte	0x04, 0x1c
        /*004a*/ 	.short	(.L_15 - .L_14)


	//   ....[0]....
.L_14:
        /*004c*/ 	.word	0x00000090


	//   ....[1]....
        /*0050*/ 	.word	0x00001420


	//   ....[2]....
        /*0054*/ 	.word	0x000014a0


	//   ....[3]....
        /*0058*/ 	.word	0x000014f0


	//----- nvinfo : EIATTR_CBANK_PARAM_SIZE
	.align		4
.L_15:
        /*005c*/ 	.byte	0x03, 0x19
        /*005e*/ 	.short	0x0018


	//----- nvinfo : EIATTR_PARAM_CBANK
	.align		4
        /*0060*/ 	.byte	0x04, 0x0a
        /*0062*/ 	.short	(.L_17 - .L_16)
	.align		4
.L_16:
        /*0064*/ 	.word	index@(.nv.constant0._Z13life3d_kerneliPKcPc)
        /*0068*/ 	.short	0x0380
        /*006a*/ 	.short	0x0018


	//----- nvinfo : EIATTR_SW_WAR
	.align		4
.L_17:
        /*006c*/ 	.byte	0x04, 0x36
        /*006e*/ 	.short	(.L_19 - .L_18)
.L_18:
        /*0070*/ 	.word	0x00000008
.L_19:


//--------------------- .nv.callgraph             --------------------------
	.section	.nv.callgraph,"",@"SHT_CUDA_CALLGRAPH"
	.align	4
	.sectionentsize	8
	.align		4
        /*0000*/ 	.word	0x00000000
	.align		4
        /*0004*/ 	.word	0xffffffff
	.align		4
        /*0008*/ 	.word	0x00000000
	.align		4
        /*000c*/ 	.word	0xfffffffe
	.align		4
        /*0010*/ 	.word	0x00000000
	.align		4
        /*0014*/ 	.word	0xfffffffd
	.align		4
        /*0018*/ 	.word	0x00000000
	.align		4
        /*001c*/ 	.word	0xfffffffc


//--------------------- .text._Z13life3d_kerneliPKcPc --------------------------
	.section	.text._Z13life3d_kerneliPKcPc,"ax",@progbits
	.align	128
        .global         _Z13life3d_kerneliPKcPc
        .type           _Z13life3d_kerneliPKcPc,@function
        .size           _Z13life3d_kerneliPKcPc,(.L_x_1 - _Z13life3d_kerneliPKcPc)
        .other          _Z13life3d_kerneliPKcPc,@"STO_CUDA_ENTRY STV_DEFAULT"
_Z13life3d_kerneliPKcPc:
.text._Z13life3d_kerneliPKcPc:
[----:B------:R-:W-:Y:S01]  /*0000*/  LDC R1, c[0x0][0x37c] ;  /* 0x0000df00ff017b82 */ /* 0x000fe20000000800 */
[----:B------:R-:W0:Y:S07]  /*0010*/  S2R R2, SR_TID.X ;  /* 0x0000000000027919 */ /* 0x000e2e0000002100 */
[----:B------:R-:W1:Y:S08]  /*0020*/  LDC R14, c[0x0][0x380] ;  /* 0x0000e000ff0e7b82 */ /* 0x000e700000000800 */
[----:B------:R-:W0:Y:S08]  /*0030*/  S2UR UR4, SR_CTAID.X ;  /* 0x00000000000479c3 */ /* 0x000e300000002500 */
[----:B------:R-:W0:Y:S01]  /*0040*/  LDC R3, c[0x0][0x360] ;  /* 0x0000d800ff037b82 */ /* 0x000e220000000800 */
[----:B-1----:R-:W-:-:S02]  /*0050*/  IMAD R0, R14, R14, RZ ;  /* 0x0000000e0e007224 */ /* 0x002fc400078e02ff */
[----:B0-----:R-:W-:Y:S02]  /*0060*/  IMAD R3, R3, UR4, R2 ;  /* 0x0000000403037c24 */ /* 0x001fe4000f8e0202 */
[----:B------:R-:W-:-:S05]  /*0070*/  IMAD R2, R0, R14, RZ ;  /* 0x0000000e00027224 */ /* 0x000fca00078e02ff */
[----:B------:R-:W-:-:S13]  /*0080*/  ISETP.GE.AND P0, PT, R3, R2, PT ;  /* 0x000000020300720c */ /* 0x000fda0003f06270 */
[----:B------:R-:W-:Y:S05]  /*0090*/  @P0 EXIT ;  /* 0x000000000000094d */ /* 0x000fea0003800000 */
[----:B------:R-:W-:Y:S01]  /*00a0*/  IABS R7, R0 ;  /* 0x0000000000077213 */ /* 0x000fe20000000000 */
[----:B------:R-:W0:Y:S01]  /*00b0*/  LDCU.64 UR6, c[0x0][0x388] ;  /* 0x00007100ff0677ac */ /* 0x000e220008000a00 */
[----:B------:R-:W-:Y:S02]  /*00c0*/  IABS R16, R14 ;  /* 0x0000000e00107213 */ /* 0x000fe40000000000 */
[----:B------:R-:W1:Y:S01]  /*00d0*/  I2F.RP R2, R7 ;  /* 0x0000000700027306 */ /* 0x000e620000209400 */
[----:B------:R-:W-:Y:S01]  /*00e0*/  IABS R10, R0 ;  /* 0x00000000000a7213 */ /* 0x000fe20000000000 */
[----:B------:R-:W2:Y:S01]  /*00f0*/  LDCU.64 UR4, c[0x0][0x358] ;  /* 0x00006b00ff0477ac */ /* 0x000ea20008000a00 */
[----:B------:R-:W-:-:S05]  /*0100*/  LOP3.LUT R12, RZ, R14, RZ, 0x33, !PT ;  /* 0x0000000eff0c7212 */ /* 0x000fca00078e33ff */
[----:B------:R-:W3:Y:S08]  /*0110*/  I2F.RP R6, R16 ;  /* 0x0000001000067306 */ /* 0x000ef00000209400 */
[----:B-1----:R-:W1:Y:S08]  /*0120*/  MUFU.RCP R2, R2 ;  /* 0x0000000200027308 */ /* 0x002e700000001000 */
[----:B---3--:R-:W3:Y:S01]  /*0130*/  MUFU.RCP R6, R6 ;  /* 0x0000000600067308 */ /* 0x008ee20000001000 */
[----:B-1----:R-:W-:-:S02]  /*0140*/  VIADD R4, R2, 0xffffffe ;  /* 0x0ffffffe02047836 */ /* 0x002fc40000000000 */
[----:B------:R-:W-:-:S05]  /*0150*/  IMAD.MOV R2, RZ, RZ, -R10 ;  /* 0x000000ffff027224 */ /* 0x000fca00078e0a0a */
[----:B------:R1:W4:Y:S01]  /*0160*/  F2I.FTZ.U32.TRUNC.NTZ R5, R4 ;  /* 0x0000000400057305 */ /* 0x000322000021f000 */
[----:B---3--:R-:W-:-:S07]  /*0170*/  VIADD R18, R6, 0xffffffe ;  /* 0x0ffffffe06127836 */ /* 0x008fce0000000000 */
[----:B------:R3:W5:Y:S01]  /*0180*/  F2I.FTZ.U32.TRUNC.NTZ R19, R18 ;  /* 0x0000001200137305 */ /* 0x000762000021f000 */
[----:B-1----:R-:W-:Y:S02]  /*0190*/  IMAD.MOV.U32 R4, RZ, RZ, RZ ;  /* 0x000000ffff047224 */ /* 0x002fe400078e00ff */
[----:B----4-:R-:W-:Y:S02]  /*01a0*/  IMAD.MOV R8, RZ, RZ, -R5 ;  /* 0x000000ffff087224 */ /* 0x010fe400078e0a05 */
[----:B---3--:R-:W-:Y:S02]  /*01b0*/  IMAD.MOV.U32 R18, RZ, RZ, RZ ;  /* 0x000000ffff127224 */ /* 0x008fe400078e00ff */
[----:B------:R-:W-:Y:S01]  /*01c0*/  IMAD R9, R8, R7, RZ ;  /* 0x0000000708097224 */ /* 0x000fe200078e02ff */
[----:B------:R-:W-:-:S03]  /*01d0*/  IABS R8, R3 ;  /* 0x0000000300087213 */ /* 0x000fc60000000000 */
[----:B------:R-:W-:-:S04]  /*01e0*/  IMAD.HI.U32 R5, R5, R9, R4 ;  /* 0x0000000905057227 */ /* 0x000fc800078e0004 */
[----:B------:R-:W-:-:S04]  /*01f0*/  IMAD.MOV.U32 R9, RZ, RZ, R8 ;  /* 0x000000ffff097224 */ /* 0x000fc800078e0008 */
[----:B------:R-:W-:-:S04]  /*0200*/  IMAD.HI.U32 R5, R5, R9, RZ ;  /* 0x0000000905057227 */ /* 0x000fc800078e00ff */
[----:B------:R-:W-:-:S05]  /*0210*/  IMAD R2, R5, R2, R9 ;  /* 0x0000000205027224 */ /* 0x000fca00078e0209 */
[----:B------:R-:W-:-:S13]  /*0220*/  ISETP.GT.U32.AND P1, PT, R7, R2, PT ;  /* 0x000000020700720c */ /* 0x000fda0003f24070 */
[----:B------:R-:W-:Y:S02]  /*0230*/  @!P1 IMAD.IADD R2, R2, 0x1, -R7 ;  /* 0x0000000102029824 */ /* 0x000fe400078e0a07 */
[----:B------:R-:W-:Y:S01]  /*0240*/  @!P1 VIADD R5, R5, 0x1 ;  /* 0x0000000105059836 */ /* 0x000fe20000000000 */
[----:B------:R-:W-:Y:S02]  /*0250*/  ISETP.NE.AND P1, PT, R0, RZ, PT ;  /* 0x000000ff0000720c */ /* 0x000fe40003f25270 */
[----:B------:R-:W-:Y:S01]  /*0260*/  ISETP.GE.U32.AND P0, PT, R2, R7, PT ;  /* 0x000000070200720c */ /* 0x000fe20003f06070 */
[----:B-----5:R-:W-:Y:S01]  /*0270*/  IMAD.MOV R7, RZ, RZ, -R19 ;  /* 0x000000ffff077224 */ /* 0x020fe200078e0a13 */
[----:B------:R-:W-:-:S03]  /*0280*/  LOP3.LUT R2, R3, R0, RZ, 0x3c, !PT ;  /* 0x0000000003027212 */ /* 0x000fc600078e3cff */
[----:B------:R-:W-:Y:S01]  /*0290*/  IMAD R7, R7, R16, RZ ;  /* 0x0000001007077224 */ /* 0x000fe200078e02ff */
[----:B------:R-:W-:-:S03]  /*02a0*/  ISETP.GE.AND P2, PT, R2, RZ, PT ;  /* 0x000000ff0200720c */ /* 0x000fc60003f46270 */
[----:B------:R-:W-:-:S04]  /*02b0*/  IMAD.HI.U32 R18, R19, R7, R18 ;  /* 0x0000000713127227 */ /* 0x000fc800078e0012 */
[----:B------:R-:W-:Y:S02]  /*02c0*/  @P0 VIADD R5, R5, 0x1 ;  /* 0x0000000105050836 */ /* 0x000fe40000000000 */
[----:B------:R-:W-:-:S04]  /*02d0*/  IMAD.HI.U32 R2, R18, R9, RZ ;  /* 0x0000000912027227 */ /* 0x000fc800078e00ff */
[--C-:B------:R-:W-:Y:S02]  /*02e0*/  IMAD.MOV.U32 R11, RZ, RZ, R5.reuse ;  /* 0x000000ffff0b7224 */ /* 0x100fe400078e0005 */
[----:B------:R-:W-:Y:S01]  /*02f0*/  @!P2 IMAD.MOV R11, RZ, RZ, -R5 ;  /* 0x000000ffff0ba224 */ /* 0x000fe200078e0a05 */
[----:B------:R-:W-:Y:S01]  /*0300*/  @!P1 LOP3.LUT R11, RZ, R0, RZ, 0x33, !PT ;  /* 0x00000000ff0b9212 */ /* 0x000fe200078e33ff */
[----:B------:R-:W-:Y:S01]  /*0310*/  IMAD.MOV R2, RZ, RZ, -R2 ;  /* 0x000000ffff027224 */ /* 0x000fe200078e0a02 */
[----:B------:R-:W-:-:S03]  /*0320*/  ISETP.GE.AND P1, PT, R3, RZ, PT ;  /* 0x000000ff0300720c */ /* 0x000fc60003f26270 */
[----:B------:R-:W-:Y:S02]  /*0330*/  IMAD.MOV R5, RZ, RZ, -R11 ;  /* 0x000000ffff057224 */ /* 0x000fe400078e0a0b */
[----:B------:R-:W-:Y:S02]  /*0340*/  IMAD R9, R16, R2, R9 ;  /* 0x0000000210097224 */ /* 0x000fe400078e0209 */
[----:B------:R-:W-:-:S03]  /*0350*/  IMAD R5, R0, R5, R3 ;  /* 0x0000000500057224 */ /* 0x000fc600078e0203 */
[----:B------:R-:W-:Y:S02]  /*0360*/  ISETP.GT.U32.AND P0, PT, R16, R9, PT ;  /* 0x000000091000720c */ /* 0x000fe40003f04070 */
[----:B------:R-:W-:Y:S02]  /*0370*/  IABS R7, R5 ;  /* 0x0000000500077213 */ /* 0x000fe40000000000 */
[----:B------:R-:W-:-:S03]  /*0380*/  LOP3.LUT R5, R5, R14, RZ, 0x3c, !PT ;  /* 0x0000000e05057212 */ /* 0x000fc600078e3cff */
[----:B------:R-:W-:Y:S01]  /*0390*/  IMAD.HI.U32 R0, R18, R7, RZ ;  /* 0x0000000712007227 */ /* 0x000fe200078e00ff */
[----:B------:R-:W-:-:S03]  /*03a0*/  ISETP.GE.AND P3, PT, R5, RZ, PT ;  /* 0x000000ff0500720c */ /* 0x000fc60003f66270 */
[----:B------:R-:W-:Y:S02]  /*03b0*/  IMAD.MOV R2, RZ, RZ, -R0 ;  /* 0x000000ffff027224 */ /* 0x000fe400078e0a00 */
[----:B------:R-:W-:Y:S02]  /*03c0*/  @!P0 IMAD.IADD R9, R9, 0x1, -R16 ;  /* 0x0000000109098824 */ /* 0x000fe400078e0a10 */
[----:B------:R-:W-:-:S03]  /*03d0*/  IMAD R7, R16, R2, R7 ;  /* 0x0000000210077224 */ /* 0x000fc600078e0207 */
[C---:B------:R-:W-:Y:S02]  /*03e0*/  ISETP.GT.U32.AND P0, PT, R16.reuse, R9, PT ;  /* 0x000000091000720c */ /* 0x040fe40003f04070 */
[----:B------:R-:W-:-:S11]  /*03f0*/  ISETP.GT.U32.AND P2, PT, R16, R7, PT ;  /* 0x000000071000720c */ /* 0x000fd60003f44070 */
[--C-:B------:R-:W-:Y:S01]  /*0400*/  @!P0 IMAD.IADD R9, R9, 0x1, -R16.reuse ;  /* 0x0000000109098824 */ /* 0x100fe200078e0a10 */
[----:B------:R-:W-:Y:S01]  /*0410*/  ISETP.NE.AND P0, PT, R14, RZ, PT ;  /* 0x000000ff0e00720c */ /* 0x000fe20003f05270 */
[----:B------:R-:W-:Y:S02]  /*0420*/  @!P2 IMAD.IADD R7, R7, 0x1, -R16 ;  /* 0x000000010707a824 */ /* 0x000fe400078e0a10 */
[----:B------:R-:W-:Y:S02]  /*0430*/  @!P1 IMAD.MOV R9, RZ, RZ, -R9 ;  /* 0x000000ffff099224 */ /* 0x000fe400078e0a09 */
[----:B------:R-:W-:Y:S01]  /*0440*/  @!P2 VIADD R0, R0, 0x1 ;  /* 0x000000010000a836 */ /* 0x000fe20000000000 */
[----:B------:R-:W-:Y:S01]  /*0450*/  ISETP.GE.U32.AND P1, PT, R7, R16, PT ;  /* 0x000000100700720c */ /* 0x000fe20003f26070 */
[----:B------:R-:W-:Y:S01]  /*0460*/  IMAD.IADD R7, R11, 0x1, R14 ;  /* 0x000000010b077824 */ /* 0x000fe200078e020e */
[----:B------:R-:W-:-:S03]  /*0470*/  SEL R9, R12, R9, !P0 ;  /* 0x000000090c097207 */ /* 0x000fc60004000000 */
[----:B------:R-:W-:Y:S02]  /*0480*/  VIADD R19, R7, 0xffffffff ;  /* 0xffffffff07137836 */ /* 0x000fe40000000000 */
[----:B------:R-:W-:-:S03]  /*0490*/  IMAD.IADD R2, R9, 0x1, R14 ;  /* 0x0000000109027824 */ /* 0x000fc600078e020e */
[----:B------:R-:W-:Y:S01]  /*04a0*/  IABS R13, R19 ;  /* 0x00000013000d7213 */ /* 0x000fe20000000000 */
[----:B------:R-:W-:Y:S01]  /*04b0*/  VIADD R8, R2, 0xffffffff ;  /* 0xffffffff02087836 */ /* 0x000fe20000000000 */
[----:B------:R-:W-:Y:S01]  /*04c0*/  IABS R5, R2 ;  /* 0x0000000200057213 */ /* 0x000fe20000000000 */
[----:B------:R-:W-:Y:S01]  /*04d0*/  @P1 VIADD R0, R0, 0x1 ;  /* 0x0000000100001836 */ /* 0x000fe20000000000 */
[----:B------:R-:W-:Y:S01]  /*04e0*/  ISETP.GE.AND P2, PT, R2, RZ, PT ;  /* 0x000000ff0200720c */ /* 0x000fe20003f46270 */
[----:B------:R-:W-:Y:S01]  /*04f0*/  IMAD.HI.U32 R6, R18, R13, RZ ;  /* 0x0000000d12067227 */ /* 0x000fe200078e00ff */
[----:B------:R-:W-:-:S03]  /*0500*/  IABS R11, R8 ;  /* 0x00000008000b7213 */ /* 0x000fc60000000000 */
[----:B------:R-:W-:-:S04]  /*0510*/  IMAD.HI.U32 R4, R18, R5, RZ ;  /* 0x0000000512047227 */ /* 0x000fc800078e00ff */
[----:B------:R-:W-:Y:S02]  /*0520*/  @!P3 IMAD.MOV R0, RZ, RZ, -R0 ;  /* 0x000000ffff00b224 */ /* 0x000fe400078e0a00 */
[----:B------:R-:W-:Y:S02]  /*0530*/  IMAD.MOV R4, RZ, RZ, -R4 ;  /* 0x000000ffff047224 */ /* 0x000fe400078e0a04 */
[----:B------:R-:W-:Y:S01]  /*0540*/  IMAD.MOV R17, RZ, RZ, -R6 ;  /* 0x000000ffff117224 */ /* 0x000fe200078e0a06 */
[----:B------:R-:W-:Y:S01]  /*0550*/  SEL R9, R12, R0, !P0 ;  /* 0x000000000c097207 */ /* 0x000fe20004000000 */
[----:B------:R-:W-:Y:S02]  /*0560*/  IMAD R5, R16, R4, R5 ;  /* 0x0000000410057224 */ /* 0x000fe400078e0205 */
[----:B------:R-:W-:-:S03]  /*0570*/  IMAD.HI.U32 R4, R18, R11, RZ ;  /* 0x0000000b12047227 */ /* 0x000fc600078e00ff */
[----:B------:R-:W-:Y:S01]  /*0580*/  ISETP.GT.U32.AND P1, PT, R16, R5, PT ;  /* 0x000000051000720c */ /* 0x000fe20003f24070 */
[----:B------:R-:W-:Y:S02]  /*0590*/  IMAD.IADD R0, R9, 0x1, R14 ;  /* 0x0000000109007824 */ /* 0x000fe400078e020e */
[----:B------:R-:W-:Y:S02]  /*05a0*/  IMAD.MOV R4, RZ, RZ, -R4 ;  /* 0x000000ffff047224 */ /* 0x000fe400078e0a04 */
[----:B------:R-:W-:Y:S01]  /*05b0*/  VIADD R20, R0, 0xffffffff ;  /* 0xffffffff00147836 */ /* 0x000fe20000000000 */
[----:B------:R-:W-:Y:S01]  /*05c0*/  IABS R21, R0 ;  /* 0x0000000000157213 */ /* 0x000fe20000000000 */
[----:B------:R-:W-:Y:S02]  /*05d0*/  VIADD R10, R2, 0x1 ;  /* 0x00000001020a7836 */ /* 0x000fe40000000000 */
[C---:B------:R-:W-:Y:S01]  /*05e0*/  IMAD R13, R16.reuse, R17, R13 ;  /* 0x00000011100d7224 */ /* 0x040fe200078e020d */
[----:B------:R-:W-:Y:S01]  /*05f0*/  IABS R15, R20 ;  /* 0x00000014000f7213 */ /* 0x000fe20000000000 */
[C---:B------:R-:W-:Y:S01]  /*0600*/  IMAD R11, R16.reuse, R4, R11 ;  /* 0x00000004100b7224 */ /* 0x040fe200078e020b */
[----:B------:R-:W-:Y:S01]  /*0610*/  IABS R9, R10 ;  /* 0x0000000a00097213 */ /* 0x000fe20000000000 */
[----:B------:R-:W-:Y:S01]  /*0620*/  @!P1 IMAD.IADD R5, R5, 0x1, -R16 ;  /* 0x0000000105059824 */ /* 0x000fe200078e0a10 */
[----:B------:R-:W-:Y:S01]  /*0630*/  ISETP.GT.U32.AND P6, PT, R16, R13, PT ;  /* 0x0000000d1000720c */ /* 0x000fe20003fc4070 */
[----:B------:R-:W-:Y:S01]  /*0640*/  IMAD.HI.U32 R4, R18, R15, RZ ;  /* 0x0000000f12047227 */ /* 0x000fe200078e00ff */
[----:B------:R-:W-:-:S02]  /*0650*/  ISETP.GT.U32.AND P1, PT, R16, R11, PT ;  /* 0x0000000b1000720c */ /* 0x000fc40003f24070 */
[----:B------:R-:W-:Y:S01]  /*0660*/  ISETP.GT.U32.AND P5, PT, R16, R5, PT ;  /* 0x000000051000720c */ /* 0x000fe20003fa4070 */
[----:B------:R-:W-:Y:S02]  /*0670*/  IMAD.MOV R4, RZ, RZ, -R4 ;  /* 0x000000ffff047224 */ /* 0x000fe400078e0a04 */
[----:B------:R-:W-:-:S04]  /*0680*/  IMAD.HI.U32 R6, R18, R9, RZ ;  /* 0x0000000912067227 */ /* 0x000fc800078e00ff */
[----:B------:R-:W-:Y:S02]  /*0690*/  IMAD R15, R16, R4, R15 ;  /* 0x00000004100f7224 */ /* 0x000fe400078e020f */
[----:B------:R-:W-:Y:S02]  /*06a0*/  IMAD.MOV R17, RZ, RZ, -R6 ;  /* 0x000000ffff117224 */ /* 0x000fe400078e0a06 */
[----:B------:R-:W-:Y:S01]  /*06b0*/  VIADD R6, R0, 0x1 ;  /* 0x0000000100067836 */ /* 0x000fe20000000000 */
[----:B------:R-:W-:Y:S01]  /*06c0*/  ISETP.GT.U32.AND P3, PT, R16, R15, PT ;  /* 0x0000000f1000720c */ /* 0x000fe20003f64070 */
[----:B------:R-:W-:-:S03]  /*06d0*/  IMAD.HI.U32 R2, R18, R21, RZ ;  /* 0x0000001512027227 */ /* 0x000fc600078e00ff */
[----:B------:R-:W-:Y:S01]  /*06e0*/  IABS R23, R6 ;  /* 0x0000000600177213 */ /* 0x000fe20000000000 */
[--C-:B------:R-:W-:Y:S02]  /*06f0*/  @!P6 IMAD.IADD R13, R13, 0x1, -R16.reuse ;  /* 0x000000010d0de824 */ /* 0x100fe400078e0a10 */
[----:B------:R-:W-:Y:S01]  /*0700*/  @!P1 IMAD.IADD R11, R11, 0x1, -R16 ;  /* 0x000000010b0b9824 */ /* 0x000fe200078e0a10 */
[----:B------:R-:W-:Y:S01]  /*0710*/  ISETP.GE.AND P1, PT, R19, RZ, PT ;  /* 0x000000ff1300720c */ /* 0x000fe20003f26270 */
[----:B------:R-:W-:Y:S02]  /*0720*/  IMAD.MOV R2, RZ, RZ, -R2 ;  /* 0x000000ffff027224 */ /* 0x000fe400078e0a02 */
[C---:B------:R-:W-:Y:S01]  /*0730*/  IMAD R9, R16.reuse, R17, R9 ;  /* 0x0000001110097224 */ /* 0x040fe200078e0209 */
[C---:B------:R-:W-:Y:S01]  /*0740*/  ISETP.GT.U32.AND P6, PT, R16.reuse, R11, PT ;  /* 0x0000000b1000720c */ /* 0x040fe20003fc4070 */
[----:B------:R-:W-:Y:S01]  /*0750*/  @!P5 IMAD.IADD R5, R5, 0x1, -R16 ;  /* 0x000000010505d824 */ /* 0x000fe200078e0a10 */
[C---:B------:R-:W-:Y:S01]  /*0760*/  ISETP.GT.U32.AND P5, PT, R16.reuse, R13, PT ;  /* 0x0000000d1000720c */ /* 0x040fe20003fa4070 */
[C---:B------:R-:W-:Y:S01]  /*0770*/  IMAD R21, R16.reuse, R2, R21 ;  /* 0x0000000210157224 */ /* 0x040fe200078e0215 */
[----:B------:R-:W-:Y:S01]  /*0780*/  ISETP.GT.U32.AND P4, PT, R16, R9, PT ;  /* 0x000000091000720c */ /* 0x000fe20003f84070 */
[----:B------:R-:W-:-:S04]  /*0790*/  IMAD.HI.U32 R4, R18, R23, RZ ;  /* 0x0000001712047227 */ /* 0x000fc800078e00ff */
[--C-:B------:R-:W-:Y:S02]  /*07a0*/  IMAD.MOV.U32 R17, RZ, RZ, R5.reuse ;  /* 0x000000ffff117224 */ /* 0x100fe400078e0005 */
[----:B------:R-:W-:Y:S02]  /*07b0*/  @!P3 IMAD.IADD R15, R15, 0x1, -R16 ;  /* 0x000000010f0fb824 */ /* 0x000fe400078e0a10 */
[----:B------:R-:W-:Y:S01]  /*07c0*/  @!P2 IMAD.MOV R17, RZ, RZ, -R5 ;  /* 0x000000ffff11a224 */ /* 0x000fe200078e0a05 */
[C---:B------:R-:W-:Y:S01]  /*07d0*/  ISETP.GT.U32.AND P2, PT, R16.reuse, R21, PT ;  /* 0x000000151000720c */ /* 0x040fe20003f44070 */
[----:B------:R-:W-:Y:S01]  /*07e0*/  IMAD.MOV R4, RZ, RZ, -R4 ;  /* 0x000000ffff047224 */ /* 0x000fe200078e0a04 */
[----:B------:R-:W-:Y:S01]  /*07f0*/  ISETP.GT.U32.AND P3, PT, R16, R15, PT ;  /* 0x0000000f1000720c */ /* 0x000fe20003f64070 */
[--C-:B------:R-:W-:Y:S01]  /*0800*/  @!P5 IMAD.IADD R13, R13, 0x1, -R16.reuse ;  /* 0x000000010d0dd824 */ /* 0x100fe200078e0a10 */
[----:B------:R-:W-:Y:S01]  /*0810*/  ISETP.GE.AND P5, PT, R20, RZ, PT ;  /* 0x000000ff1400720c */ /* 0x000fe20003fa6270 */
[----:B------:R-:W-:Y:S01]  /*0820*/  IMAD R5, R16, R4, R23 ;  /* 0x0000000410057224 */ /* 0x000fe200078e0217 */
[----:B------:R-:W-:Y:S01]  /*0830*/  SEL R17, R12, R17, !P0 ;  /* 0x000000110c117207 */ /* 0x000fe20004000000 */
[----:B------:R-:W-:-:S02]  /*0840*/  @!P6 IMAD.IADD R11, R11, 0x1, -R16 ;  /* 0x000000010b0be824 */ /* 0x000fc400078e0a10 */
[--C-:B------:R-:W-:Y:S01]  /*0850*/  @!P4 IMAD.IADD R9, R9, 0x1, -R16.reuse ;  /* 0x000000010909c824 */ /* 0x100fe200078e0a10 */
[----:B------:R-:W-:Y:S01]  /*0860*/  ISETP.GT.U32.AND P6, PT, R16, R5, PT ;  /* 0x000000051000720c */ /* 0x000fe20003fc4070 */
[----:B------:R-:W-:Y:S01]  /*0870*/  @!P1 IMAD.MOV R13, RZ, RZ, -R13 ;  /* 0x000000ffff0d9224 */ /* 0x000fe200078e0a0d */
[----:B------:R-:W-:Y:S01]  /*0880*/  ISETP.GE.AND P4, PT, R8, RZ, PT ;  /* 0x000000ff0800720c */ /* 0x000fe20003f86270 */
[--C-:B------:R-:W-:Y:S01]  /*0890*/  @!P2 IMAD.IADD R21, R21, 0x1, -R16.reuse ;  /* 0x000000011515a824 */ /* 0x100fe200078e0a10 */
[----:B------:R-:W-:Y:S01]  /*08a0*/  ISETP.GT.U32.AND P2, PT, R16, R9, PT ;  /* 0x000000091000720c */ /* 0x000fe20003f44070 */
[----:B------:R-:W-:Y:S01]  /*08b0*/  @!P3 IMAD.IADD R15, R15, 0x1, -R16 ;  /* 0x000000010f0fb824 */ /* 0x000fe200078e0a10 */
[----:B------:R-:W-:Y:S02]  /*08c0*/  ISETP.GE.AND P3, PT, R10, RZ, PT ;  /* 0x000000ff0a00720c */ /* 0x000fe40003f66270 */
[----:B------:R-:W-:Y:S01]  /*08d0*/  ISETP.GT.U32.AND P1, PT, R16, R21, PT ;  /* 0x000000151000720c */ /* 0x000fe20003f24070 */
[----:B------:R-:W-:Y:S01]  /*08e0*/  @!P5 IMAD.MOV R15, RZ, RZ, -R15 ;  /* 0x000000ffff0fd224 */ /* 0x000fe200078e0a0f */
[----:B------:R-:W-:-:S02]  /*08f0*/  ISETP.GE.AND P5, PT, R0, RZ, PT ;  /* 0x000000ff0000720c */ /* 0x000fc40003fa6270 */
[C---:B------:R-:W-:Y:S01]  /*0900*/  SEL R0, R12.reuse, R13, !P0 ;  /* 0x0000000d0c007207 */ /* 0x040fe20004000000 */
[--C-:B------:R-:W-:Y:S01]  /*0910*/  @!P6 IMAD.IADD R5, R5, 0x1, -R16.reuse ;  /* 0x000000010505e824 */ /* 0x100fe200078e0a10 */
[----:B------:R-:W-:Y:S01]  /*0920*/  SEL R19, R12, R15, !P0 ;  /* 0x0000000f0c137207 */ /* 0x000fe20004000000 */
[----:B------:R-:W-:Y:S01]  /*0930*/  @!P4 IMAD.MOV R11, RZ, RZ, -R11 ;  /* 0x000000ffff0bc224 */ /* 0x000fe200078e0a0b */
[----:B------:R-:W-:Y:S01]  /*0940*/  ISETP.GE.AND P4, PT, R6, RZ, PT ;  /* 0x000000ff0600720c */ /* 0x000fe20003f86270 */
[--C-:B------:R-:W-:Y:S01]  /*0950*/  @!P2 IMAD.IADD R9, R9, 0x1, -R16.reuse ;  /* 0x000000010909a824 */ /* 0x100fe200078e0a10 */
[----:B------:R-:W-:Y:S01]  /*0960*/  ISETP.GT.U32.AND P6, PT, R16, R5, PT ;  /* 0x000000051000720c */ /* 0x000fe20003fc4070 */
[----:B------:R-:W-:Y:S01]  /*0970*/  IMAD R4, R0, R14, R19 ;  /* 0x0000000e00047224 */ /* 0x000fe200078e0213 */
[----:B------:R-:W-:Y:S01]  /*0980*/  SEL R15, R12, R11, !P0 ;  /* 0x0000000b0c0f7207 */ /* 0x000fe20004000000 */
[----:B------:R-:W-:Y:S02]  /*0990*/  @!P1 IMAD.IADD R21, R21, 0x1, -R16 ;  /* 0x0000000115159824 */ /* 0x000fe400078e0a10 */
[----:B------:R-:W-:-:S02]  /*09a0*/  @!P3 IMAD.MOV R9, RZ, RZ, -R9 ;  /* 0x000000ffff09b224 */ /* 0x000fc400078e0a09 */
[-C--:B------:R-:W-:Y:S02]  /*09b0*/  IMAD R2, R4, R14.reuse, R15 ;  /* 0x0000000e04027224 */ /* 0x080fe400078e020f */
[----:B------:R-:W-:Y:S01]  /*09c0*/  @!P5 IMAD.MOV R21, RZ, RZ, -R21 ;  /* 0x000000ffff15d224 */ /* 0x000fe200078e0a15 */
[----:B------:R-:W-:Y:S01]  /*09d0*/  SEL R27, R12, R9, !P0 ;  /* 0x000000090c1b7207 */ /* 0x000fe20004000000 */
[-C--:B------:R-:W-:Y:S01]  /*09e0*/  IMAD R10, R4, R14.reuse, R17 ;  /* 0x0000000e040a7224 */ /* 0x080fe200078e0211 */
[----:B0-----:R-:W-:Y:S01]  /*09f0*/  IADD3 R20, P1, PT, R2, UR6, RZ ;  /* 0x0000000602147c10 */ /* 0x001fe2000ff3e0ff */
[----:B------:R-:W-:Y:S01]  /*0a00*/  @!P6 IMAD.IADD R5, R5, 0x1, -R16 ;  /* 0x000000010505e824 */ /* 0x000fe200078e0a10 */
[----:B------:R-:W-:Y:S01]  /*0a10*/  SEL R25, R12, R21, !P0 ;  /* 0x000000150c197207 */ /* 0x000fe20004000000 */
[----:B------:R-:W-:Y:S01]  /*0a20*/  IMAD R9, R4, R14, R27 ;  /* 0x0000000e04097224 */ /* 0x000fe200078e021b */
[----:B------:R-:W-:Y:S01]  /*0a30*/  LEA.HI.X.SX32 R21, R2, UR7, 0x1, P1 ;  /* 0x0000000702157c11 */ /* 0x000fe200088f0eff */
[--C-:B------:R-:W-:Y:S01]  /*0a40*/  IMAD.MOV.U32 R29, RZ, RZ, R5.reuse ;  /* 0x000000ffff1d7224 */ /* 0x100fe200078e0005 */
[----:B------:R-:W-:Y:S01]  /*0a50*/  IADD3 R4, P1, PT, R10, UR6, RZ ;  /* 0x000000060a047c10 */ /* 0x000fe2000ff3e0ff */
[----:B------:R-:W-:-:S02]  /*0a60*/  @!P4 IMAD.MOV R29, RZ, RZ, -R5 ;  /* 0x000000ffff1dc224 */ /* 0x000fc400078e0a05 */
[-C--:B------:R-:W-:Y:S01]  /*0a70*/  IMAD R2, R0, R14.reuse, R25 ;  /* 0x0000000e00027224 */ /* 0x080fe200078e0219 */
[----:B------:R-:W-:Y:S01]  /*0a80*/  LEA.HI.X.SX32 R5, R10, UR7, 0x1, P1 ;  /* 0x000000070a057c11 */ /* 0x000fe200088f0eff */
[----:B--2---:R-:W2:Y:S01]  /*0a90*/  LDG.E.S8 R6, desc[UR4][R20.64] ;  /* 0x0000000414067981 */ /* 0x004ea2000c1e1300 */
[----:B------:R-:W-:Y:S01]  /*0aa0*/  SEL R29, R12, R29, !P0 ;  /* 0x0000001d0c1d7207 */ /* 0x000fe20004000000 */
[CC--:B------:R-:W-:Y:S01]  /*0ab0*/  IMAD R11, R2.reuse, R14.reuse, R15 ;  /* 0x0000000e020b7224 */ /* 0x0c0fe200078e020f */
[----:B------:R-:W-:Y:S01]  /*0ac0*/  IADD3 R8, P2, PT, R9, UR6, RZ ;  /* 0x0000000609087c10 */ /* 0x000fe2000ff5e0ff */
[----:B------:R-:W-:Y:S01]  /*0ad0*/  IMAD R13, R2, R14, R17 ;  /* 0x0000000e020d7224 */ /* 0x000fe200078e0211 */
[----:B------:R0:W2:Y:S02]  /*0ae0*/  LDG.E.S8 R4, desc[UR4][R4.64] ;  /* 0x0000000404047981 */ /* 0x0000a4000c1e1300 */
[----:B------:R-:W-:Y:S02]  /*0af0*/  IADD3 R10, P1, PT, R11, UR6, RZ ;  /* 0x000000060b0a7c10 */ /* 0x000fe4000ff3e0ff */
[----:B------:R-:W-:-:S02]  /*0b00*/  LEA.HI.X.SX32 R9, R9, UR7, 0x1, P2 ;  /* 0x0000000709097c11 */ /* 0x000fc400090f0eff */
[----:B------:R-:W-:Y:S01]  /*0b10*/  IADD3 R22, P2, PT, R13, UR6, RZ ;  /* 0x000000060d167c10 */ /* 0x000fe2000ff5e0ff */
[-C--:B0-----:R-:W-:Y:S01]  /*0b20*/  IMAD R5, R0, R14.reuse, R29 ;  /* 0x0000000e00057224 */ /* 0x081fe200078e021d */
[----:B------:R-:W-:Y:S01]  /*0b30*/  LEA.HI.X.SX32 R11, R11, UR7, 0x1, P1 ;  /* 0x000000070b0b7c11 */ /* 0x000fe200088f0eff */
[-C--:B------:R-:W-:Y:S01]  /*0b40*/  IMAD R0, R2, R14.reuse, R27 ;  /* 0x0000000e02007224 */ /* 0x080fe200078e021b */
[----:B------:R-:W2:Y:S01]  /*0b50*/  LDG.E.S8 R8, desc[UR4][R8.64] ;  /* 0x0000000408087981 */ /* 0x000ea2000c1e1300 */
[----:B------:R-:W-:Y:S01]  /*0b60*/  IMAD R24, R5, R14, R15 ;  /* 0x0000000e05187224 */ /* 0x000fe200078e020f */
[----:B------:R-:W-:Y:S02]  /*0b70*/  LEA.HI.X.SX32 R23, R13, UR7, 0x1, P2 ;  /* 0x000000070d177c11 */ /* 0x000fe400090f0eff */
[----:B------:R0:W3:Y:S01]  /*0b80*/  LDG.E.S8 R2, desc[UR4][R10.64] ;  /* 0x000000040a027981 */ /* 0x0000e2000c1e1300 */
[----:B------:R-:W-:-:S03]  /*0b90*/  IADD3 R20, P1, PT, R0, UR6, RZ ;  /* 0x0000000600147c10 */ /* 0x000fc6000ff3e0ff */
[----:B------:R1:W3:Y:S01]  /*0ba0*/  LDG.E.S8 R9, desc[UR4][R22.64] ;  /* 0x0000000416097981 */ /* 0x0002e2000c1e1300 */
[----:B0-----:R-:W-:Y:S02]  /*0bb0*/  IADD3 R10, P2, PT, R24, UR6, RZ ;  /* 0x00000006180a7c10 */ /* 0x001fe4000ff5e0ff */
[----:B------:R-:W-:Y:S02]  /*0bc0*/  LEA.HI.X.SX32 R21, R0, UR7, 0x1, P1 ;  /* 0x0000000700157c11 */ /* 0x000fe400088f0eff */
[----:B------:R-:W-:-:S03]  /*0bd0*/  LEA.HI.X.SX32 R11, R24, UR7, 0x1, P2 ;  /* 0x00000007180b7c11 */ /* 0x000fc600090f0eff */
[----:B------:R0:W4:Y:S04]  /*0be0*/  LDG.E.S8 R0, desc[UR4][R20.64] ;  /* 0x0000000414007981 */ /* 0x000128000c1e1300 */
[----:B------:R5:W4:Y:S01]  /*0bf0*/  LDG.E.S8 R13, desc[UR4][R10.64] ;  /* 0x000000040a0d7981 */ /* 0x000b22000c1e1300 */
[----:B------:R-:W-:-:S05]  /*0c00*/  IABS R26, R7 ;  /* 0x00000007001a7213 */ /* 0x000fca0000000000 */
[----:B------:R-:W-:-:S04]  /*0c10*/  IMAD.HI.U32 R24, R18, R26, RZ ;  /* 0x0000001a12187227 */ /* 0x000fc800078e00ff */
[----:B------:R-:W-:-:S04]  /*0c20*/  IMAD.MOV R24, RZ, RZ, -R24 ;  /* 0x000000ffff187224 */ /* 0x000fc800078e0a18 */
[----:B------:R-:W-:-:S05]  /*0c30*/  IMAD R26, R16, R24, R26 ;  /* 0x00000018101a7224 */ /* 0x000fca00078e021a */
[----:B------:R-:W-:Y:S01]  /*0c40*/  ISETP.GT.U32.AND P1, PT, R16, R26, PT ;  /* 0x0000001a1000720c */ /* 0x000fe20003f24070 */
[C---:B------:R-:W-:Y:S01]  /*0c50*/  VIADD R24, R7.reuse, 0x1 ;  /* 0x0000000107187836 */ /* 0x040fe20000000000 */
[----:B------:R-:W-:-:S04]  /*0c60*/  ISETP.GE.AND P2, PT, R7, RZ, PT ;  /* 0x000000ff0700720c */ /* 0x000fc80003f46270 */
[----:B-1----:R-:W-:-:S07]  /*0c70*/  IABS R23, R24 ;  /* 0x0000001800177213 */ /* 0x002fce0000000000 */
[----:B------:R-:W-:-:S05]  /*0c80*/  @!P1 IMAD.IADD R26, R26, 0x1, -R16 ;  /* 0x000000011a1a9824 */ /* 0x000fca00078e0a10 */
[----:B------:R-:W-:Y:S01]  /*0c90*/  ISETP.GT.U32.AND P1, PT, R16, R26, PT ;  /* 0x0000001a1000720c */ /* 0x000fe20003f24070 */
[----:B------:R-:W-:-:S04]  /*0ca0*/  IMAD.HI.U32 R18, R18, R23, RZ ;  /* 0x0000001712127227 */ /* 0x000fc800078e00ff */
[----:B------:R-:W-:-:S04]  /*0cb0*/  IMAD.MOV R18, RZ, RZ, -R18 ;  /* 0x000000ffff127224 */ /* 0x000fc800078e0a12 */
[----:B0-----:R-:W-:-:S04]  /*0cc0*/  IMAD R21, R16, R18, R23 ;  /* 0x0000001210157224 */ /* 0x001fc800078e0217 */
[----:B------:R-:W-:Y:S01]  /*0cd0*/  @!P1 IMAD.IADD R26, R26, 0x1, -R16 ;  /* 0x000000011a1a9824 */ /* 0x000fe200078e0a10 */
[----:B------:R-:W-:-:S03]  /*0ce0*/  ISETP.GT.U32.AND P1, PT, R16, R21, PT ;  /* 0x000000151000720c */ /* 0x000fc60003f24070 */
[----:B------:R-:W-:-:S05]  /*0cf0*/  @!P2 IMAD.MOV R26, RZ, RZ, -R26 ;  /* 0x000000ffff1aa224 */ /* 0x000fca00078e0a1a */
[----:B------:R-:W-:-:S05]  /*0d00*/  SEL R7, R12, R26, !P0 ;  /* 0x0000001a0c077207 */ /* 0x000fca0004000000 */
[-C--:B-----5:R-:W-:Y:S02]  /*0d10*/  IMAD R10, R7, R14.reuse, R25 ;  /* 0x0000000e070a7224 */ /* 0x0a0fe400078e0219 */
[----:B------:R-:W-:Y:S02]  /*0d20*/  @!P1 IMAD.IADD R21, R21, 0x1, -R16 ;  /* 0x0000000115159824 */ /* 0x000fe400078e0a10 */
[----:B------:R-:W-:-:S03]  /*0d30*/  IMAD R18, R10, R14, R15 ;  /* 0x0000000e0a127224 */ /* 0x000fc600078e020f */
[----:B------:R-:W-:Y:S02]  /*0d40*/  ISETP.GT.U32.AND P1, PT, R16, R21, PT ;  /* 0x000000151000720c */ /* 0x000fe40003f24070 */
[----:B------:R-:W-:-:S04]  /*0d50*/  IADD3 R22, P2, PT, R18, UR6, RZ ;  /* 0x0000000612167c10 */ /* 0x000fc8000ff5e0ff */
[----:B------:R-:W-:Y:S02]  /*0d60*/  LEA.HI.X.SX32 R23, R18, UR7, 0x1, P2 ;  /* 0x0000000712177c11 */ /* 0x000fe400090f0eff */
[----:B------:R-:W-:Y:S01]  /*0d70*/  ISETP.GE.AND P2, PT, R24, RZ, PT ;  /* 0x000000ff1800720c */ /* 0x000fe20003f46270 */
[-C--:B------:R-:W-:Y:S02]  /*0d80*/  IMAD R11, R10, R14.reuse, R27 ;  /* 0x0000000e0a0b7224 */ /* 0x080fe400078e021b */
[----:B------:R0:W5:Y:S02]  /*0d90*/  LDG.E.S8 R22, desc[UR4][R22.64] ;  /* 0x0000000416167981 */ /* 0x000164000c1e1300 */
[----:B------:R-:W-:Y:S02]  /*0da0*/  @!P1 IMAD.IADD R21, R21, 0x1, -R16 ;  /* 0x0000000115159824 */ /* 0x000fe400078e0a10 */
[----:B------:R-:W-:Y:S01]  /*0db0*/  IMAD R16, R5, R14, R17 ;  /* 0x0000000e05107224 */ /* 0x000fe200078e0211 */
[----:B------:R-:W-:Y:S01]  /*0dc0*/  IADD3 R10, P3, PT, R11, UR6, RZ ;  /* 0x000000060b0a7c10 */ /* 0x000fe2000ff7e0ff */
[----:B------:R-:W-:-:S02]  /*0dd0*/  IMAD.MOV.U32 R18, RZ, RZ, R21 ;  /* 0x000000ffff127224 */ /* 0x000fc400078e0015 */
[-C--:B------:R-:W-:Y:S01]  /*0de0*/  IMAD R24, R5, R14.reuse, R27 ;  /* 0x0000000e05187224 */ /* 0x080fe200078e021b */
[C---:B------:R-:W-:Y:S01]  /*0df0*/  IADD3 R20, P1, PT, R16.reuse, UR6, RZ ;  /* 0x0000000610147c10 */ /* 0x040fe2000ff3e0ff */
[----:B------:R-:W-:Y:S01]  /*0e00*/  @!P2 IMAD.MOV R18, RZ, RZ, -R21 ;  /* 0x000000ffff12a224 */ /* 0x000fe200078e0a15 */
[----:B------:R-:W-:Y:S01]  /*0e10*/  LEA.HI.X.SX32 R11, R11, UR7, 0x1, P3 ;  /* 0x000000070b0b7c11 */ /* 0x000fe200098f0eff */
[C-C-:B0-----:R-:W-:Y:S01]  /*0e20*/  IMAD R23, R7.reuse, R14, R19.reuse ;  /* 0x0000000e07177224 */ /* 0x141fe200078e0213 */
[----:B------:R-:W-:Y:S02]  /*0e30*/  LEA.HI.X.SX32 R21, R16, UR7, 0x1, P1 ;  /* 0x0000000710157c11 */ /* 0x000fe400088f0eff */
[----:B------:R-:W-:Y:S02]  /*0e40*/  SEL R12, R12, R18, !P0 ;  /* 0x000000120c0c7207 */ /* 0x000fe40004000000 */
[----:B------:R-:W-:Y:S01]  /*0e50*/  IADD3 R18, P0, PT, R24, UR6, RZ ;  /* 0x0000000618127c10 */ /* 0x000fe2000ff1e0ff */
[----:B------:R-:W5:Y:S02]  /*0e60*/  LDG.E.S8 R11, desc[UR4][R10.64] ;  /* 0x000000040a0b7981 */ /* 0x000f64000c1e1300 */
[-C--:B------:R-:W-:Y:S01]  /*0e70*/  IMAD R16, R12, R14.reuse, R19 ;  /* 0x0000000e0c107224 */ /* 0x080fe200078e0213 */
[----:B------:R-:W-:Y:S01]  /*0e80*/  LEA.HI.X.SX32 R19, R24, UR7, 0x1, P0 ;  /* 0x0000000718137c11 */ /* 0x000fe200080f0eff */
[----:B------:R0:W5:Y:S01]  /*0e90*/  LDG.E.S8 R5, desc[UR4][R20.64] ;  /* 0x0000000414057981 */ /* 0x000162000c1e1300 */
[----:B------:R-:W-:-:S02]  /*0ea0*/  IMAD R7, R7, R14, R29 ;  /* 0x0000000e07077224 */ /* 0x000fc400078e021d */
[-C--:B------:R-:W-:Y:S02]  /*0eb0*/  IMAD R29, R12, R14.reuse, R29 ;  /* 0x0000000e0c1d7224 */ /* 0x080fe400078e021d */
[C---:B0-----:R-:W-:Y:S01]  /*0ec0*/  IMAD R20, R23.reuse, R14, R17 ;  /* 0x0000000e17147224 */ /* 0x041fe200078e0211 */
[----:B--2---:R-:W-:Y:S01]  /*0ed0*/  IADD3 R8, PT, PT, R8, R6, R4 ;  /* 0x0000000608087210 */ /* 0x004fe20007ffe004 */
[CC--:B------:R-:W-:Y:S02]  /*0ee0*/  IMAD R6, R23.reuse, R14.reuse, R15 ;  /* 0x0000000e17067224 */ /* 0x0c0fe400078e020f */
[-C--:B------:R-:W-:Y:S02]  /*0ef0*/  IMAD R23, R23, R14.reuse, R27 ;  /* 0x0000000e17177224 */ /* 0x080fe400078e021b */
[----:B------:R-:W-:Y:S01]  /*0f00*/  IMAD R4, R12, R14, R25 ;  /* 0x0000000e0c047224 */ /* 0x000fe200078e0219 */
[----:B---3--:R-:W-:Y:S02]  /*0f10*/  IADD3 R10, PT, PT, R9, R8, R2 ;  /* 0x00000008090a7210 */ /* 0x008fe40007ffe002 */
[C---:B------:R-:W-:Y:S01]  /*0f20*/  IADD3 R8, P0, PT, R6.reuse, UR6, RZ ;  /* 0x0000000606087c10 */ /* 0x040fe2000ff1e0ff */
[----:B------:R0:W5:Y:S03]  /*0f30*/  LDG.E.S8 R2, desc[UR4][R18.64] ;  /* 0x0000000412027981 */ /* 0x000166000c1e1300 */
[----:B------:R-:W-:Y:S01]  /*0f40*/  LEA.HI.X.SX32 R9, R6, UR7, 0x1, P0 ;  /* 0x0000000706097c11 */ /* 0x000fe200080f0eff */
[----:B------:R-:W-:Y:S01]  /*0f50*/  IMAD R26, R4, R14, R15 ;  /* 0x0000000e041a7224 */ /* 0x000fe200078e020f */
[----:B------:R-:W-:-:S03]  /*0f60*/  IADD3 R12, P1, PT, R20, UR6, RZ ;  /* 0x00000006140c7c10 */ /* 0x000fc6000ff3e0ff */
[----:B------:R1:W2:Y:S01]  /*0f70*/  LDG.E.S8 R25, desc[UR4][R8.64] ;  /* 0x0000000408197981 */ /* 0x0002a2000c1e1300 */
[----:B0-----:R-:W-:Y:S02]  /*0f80*/  IADD3 R18, P0, PT, R23, UR6, RZ ;  /* 0x0000000617127c10 */ /* 0x001fe4000ff1e0ff */
[----:B----4-:R-:W-:Y:S01]  /*0f90*/  IADD3 R0, PT, PT, R13, R10, R0 ;  /* 0x0000000a0d007210 */ /* 0x010fe20007ffe000 */
[-C--:B------:R-:W-:Y:S01]  /*0fa0*/  IMAD R10, R7, R14.reuse, R15 ;  /* 0x0000000e070a7224 */ /* 0x080fe200078e020f */
[----:B------:R-:W-:Y:S02]  /*0fb0*/  LEA.HI.X.SX32 R19, R23, UR7, 0x1, P0 ;  /* 0x0000000717137c11 */ /* 0x000fe400080f0eff */
[----:B------:R-:W-:Y:S02]  /*0fc0*/  LEA.HI.X.SX32 R13, R20, UR7, 0x1, P1 ;  /* 0x00000007140d7c11 */ /* 0x000fe400088f0eff */
[----:B------:R-:W-:Y:S01]  /*0fd0*/  IADD3 R20, P1, PT, R10, UR6, RZ ;  /* 0x000000060a147c10 */ /* 0x000fe2000ff3e0ff */
[----:B-1----:R-:W-:Y:S01]  /*0fe0*/  IMAD R9, R7, R14, R17 ;  /* 0x0000000e07097224 */ /* 0x002fe200078e0211 */
[----:B------:R-:W-:Y:S01]  /*0ff0*/  IADD3 R6, P0, PT, R26, UR6, RZ ;  /* 0x000000061a067c10 */ /* 0x000fe2000ff1e0ff */
[----:B------:R0:W3:Y:S01]  /*1000*/  LDG.E.S8 R23, desc[UR4][R18.64] ;  /* 0x0000000412177981 */ /* 0x0000e2000c1e1300 */
[----:B------:R-:W-:-:S03]  /*1010*/  LEA.HI.X.SX32 R21, R10, UR7, 0x1, P1 ;  /* 0x000000070a157c11 */ /* 0x000fc600088f0eff */
[----:B------:R1:W2:Y:S04]  /*1020*/  LDG.E.S8 R24, desc[UR4][R12.64] ;  /* 0x000000040c187981 */ /* 0x0002a8000c1e1300 */
[----:B------:R4:W3:Y:S01]  /*1030*/  LDG.E.S8 R10, desc[UR4][R20.64] ;  /* 0x00000004140a7981 */ /* 0x0008e2000c1e1300 */
[-C--:B0-----:R-:W-:Y:S01]  /*1040*/  IMAD R18, R7, R14.reuse, R27 ;  /* 0x0000000e07127224 */ /* 0x081fe200078e021b */
[----:B------:R-:W-:Y:S02]  /*1050*/  LEA.HI.X.SX32 R7, R26, UR7, 0x1, P0 ;  /* 0x000000071a077c11 */ /* 0x000fe400080f0eff */
[C---:B------:R-:W-:Y:S01]  /*1060*/  IADD3 R8, P0, PT, R9.reuse, UR6, RZ ;  /* 0x0000000609087c10 */ /* 0x040fe2000ff1e0ff */
[-C--:B-1----:R-:W-:Y:S02]  /*1070*/  IMAD R13, R16, R14.reuse, R15 ;  /* 0x0000000e100d7224 */ /* 0x082fe400078e020f */
[----:B------:R-:W-:Y:S01]  /*1080*/  IMAD R19, R4, R14, R17 ;  /* 0x0000000e04137224 */ /* 0x000fe200078e0211 */
[----:B------:R-:W-:-:S02]  /*1090*/  LEA.HI.X.SX32 R9, R9, UR7, 0x1, P0 ;  /* 0x0000000709097c11 */ /* 0x000fc400080f0eff */
[----:B----4-:R-:W-:Y:S01]  /*10a0*/  IADD3 R20, P1, PT, R18, UR6, RZ ;  /* 0x0000000612147c10 */ /* 0x010fe2000ff3e0ff */
[----:B------:R-:W-:Y:S01]  /*10b0*/  IMAD R26, R16, R14, R17 ;  /* 0x0000000e101a7224 */ /* 0x000fe200078e0211 */
[C---:B------:R-:W-:Y:S01]  /*10c0*/  IADD3 R12, P0, PT, R13.reuse, UR6, RZ ;  /* 0x000000060d0c7c10 */ /* 0x040fe2000ff1e0ff */
[----:B------:R-:W4:Y:S01]  /*10d0*/  LDG.E.S8 R6, desc[UR4][R6.64] ;  /* 0x0000000406067981 */ /* 0x000f22000c1e1300 */
[----:B------:R-:W-:Y:S02]  /*10e0*/  LEA.HI.X.SX32 R21, R18, UR7, 0x1, P1 ;  /* 0x0000000712157c11 */ /* 0x000fe400088f0eff */
[----:B------:R-:W-:Y:S01]  /*10f0*/  LEA.HI.X.SX32 R13, R13, UR7, 0x1, P0 ;  /* 0x000000070d0d7c11 */ /* 0x000fe200080f0eff */
[----:B------:R-:W4:Y:S01]  /*1100*/  LDG.E.S8 R9, desc[UR4][R8.64] ;  /* 0x0000000408097981 */ /* 0x000f22000c1e1300 */
[----:B------:R-:W-:-:S04]  /*1110*/  IADD3 R18, P0, PT, R19, UR6, RZ ;  /* 0x0000000613127c10 */ /* 0x000fc8000ff1e0ff */
[----:B------:R-:W-:Y:S01]  /*1120*/  LEA.HI.X.SX32 R19, R19, UR7, 0x1, P0 ;  /* 0x0000000713137c11 */ /* 0x000fe200080f0eff */
[----:B------:R0:W4:Y:S04]  /*1130*/  LDG.E.S8 R7, desc[UR4][R12.64] ;  /* 0x000000040c077981 */ /* 0x000128000c1e1300 */
[----:B------:R1:W4:Y:S01]  /*1140*/  LDG.E.S8 R8, desc[UR4][R20.64] ;  /* 0x0000000414087981 */ /* 0x000322000c1e1300 */
[----:B0-----:R-:W-:-:S03]  /*1150*/  IMAD R12, R4, R14, R27 ;  /* 0x0000000e040c7224 */ /* 0x001fc600078e021b */
[----:B------:R0:W4:Y:S01]  /*1160*/  LDG.E.S8 R4, desc[UR4][R18.64] ;  /* 0x0000000412047981 */ /* 0x000122000c1e1300 */
[----:B-1----:R-:W-:Y:S01]  /*1170*/  IADD3 R20, P0, PT, R26, UR6, RZ ;  /* 0x000000061a147c10 */ /* 0x002fe2000ff1e0ff */
[----:B------:R-:W-:-:S03]  /*1180*/  IMAD R13, R16, R14, R27 ;  /* 0x0000000e100d7224 */ /* 0x000fc600078e021b */
[----:B------:R-:W-:Y:S02]  /*1190*/  LEA.HI.X.SX32 R21, R26, UR7, 0x1, P0 ;  /* 0x000000071a157c11 */ /* 0x000fe400080f0eff */
[C---:B0-----:R-:W-:Y:S01]  /*11a0*/  IADD3 R18, P0, PT, R12.reuse, UR6, RZ ;  /* 0x000000060c127c10 */ /* 0x041fe2000ff1e0ff */
[-C--:B------:R-:W-:Y:S02]  /*11b0*/  IMAD R17, R29, R14.reuse, R17 ;  /* 0x0000000e1d117224 */ /* 0x080fe400078e0211 */
[----:B------:R0:W4:Y:S01]  /*11c0*/  LDG.E.S8 R26, desc[UR4][R20.64] ;  /* 0x00000004141a7981 */ /* 0x000122000c1e1300 */
[----:B------:R-:W-:Y:S02]  /*11d0*/  LEA.HI.X.SX32 R19, R12, UR7, 0x1, P0 ;  /* 0x000000070c137c11 */ /* 0x000fe400080f0eff */
[----:B------:R-:W-:Y:S01]  /*11e0*/  IADD3 R12, P0, PT, R13, UR6, RZ ;  /* 0x000000060d0c7c10 */ /* 0x000fe2000ff1e0ff */
[----:B------:R-:W-:-:S03]  /*11f0*/  IMAD R15, R29, R14, R15 ;  /* 0x0000000e1d0f7224 */ /* 0x000fc600078e020f */
[----:B------:R-:W-:Y:S01]  /*1200*/  LEA.HI.X.SX32 R13, R13, UR7, 0x1, P0 ;  /* 0x000000070d0d7c11 */ /* 0x000fe200080f0eff */
[----:B------:R-:W-:Y:S01]  /*1210*/  IMAD R27, R29, R14, R27 ;  /* 0x0000000e1d1b7224 */ /* 0x000fe200078e021b */
[----:B------:R-:W-:Y:S01]  /*1220*/  IADD3 R16, P0, PT, R17, UR6, RZ ;  /* 0x0000000611107c10 */ /* 0x000fe2000ff1e0ff */
[----:B------:R-:W4:Y:S01]  /*1230*/  LDG.E.S8 R19, desc[UR4][R18.64] ;  /* 0x0000000412137981 */ /* 0x000f22000c1e1300 */
[----:B------:R-:W-:-:S03]  /*1240*/  IADD3 R14, P1, PT, R15, UR6, RZ ;  /* 0x000000060f0e7c10 */ /* 0x000fc6000ff3e0ff */
[----:B------:R-:W4:Y:S01]  /*1250*/  LDG.E.S8 R13, desc[UR4][R12.64] ;  /* 0x000000040c0d7981 */ /* 0x000f22000c1e1300 */
[----:B------:R-:W-:Y:S02]  /*1260*/  LEA.HI.X.SX32 R17, R17, UR7, 0x1, P0 ;  /* 0x0000000711117c11 */ /* 0x000fe400080f0eff */
[----:B------:R-:W-:Y:S02]  /*1270*/  LEA.HI.X.SX32 R15, R15, UR7, 0x1, P1 ;  /* 0x000000070f0f7c11 */ /* 0x000fe400088f0eff */
[C---:B0-----:R-:W-:Y:S02]  /*1280*/  IADD3 R20, P1, PT, R27.reuse, UR6, RZ ;  /* 0x000000061b147c10 */ /* 0x041fe4000ff3e0ff */
[----:B------:R-:W4:Y:S02]  /*1290*/  LDG.E.S8 R17, desc[UR4][R16.64] ;  /* 0x0000000410117981 */ /* 0x000f24000c1e1300 */
[----:B------:R-:W-:Y:S02]  /*12a0*/  LEA.HI.X.SX32 R21, R27, UR7, 0x1, P1 ;  /* 0x000000071b157c11 */ /* 0x000fe400088f0eff */
[----:B------:R-:W4:Y:S04]  /*12b0*/  LDG.E.S8 R14, desc[UR4][R14.64] ;  /* 0x000000040e0e7981 */ /* 0x000f28000c1e1300 */
[----:B------:R-:W4:Y:S01]  /*12c0*/  LDG.E.S8 R20, desc[UR4][R20.64] ;  /* 0x0000000414147981 */ /* 0x000f22000c1e1300 */
[----:B------:R-:W-:-:S02]  /*12d0*/  SHF.R.S32.HI R27, RZ, 0x1f, R3 ;  /* 0x0000001fff1b7819 */ /* 0x000fc40000011403 */
[----:B------:R-:W-:-:S04]  /*12e0*/  IADD3 R28, P0, PT, R3, UR6, RZ ;  /* 0x00000006031c7c10 */ /* 0x000fc8000ff1e0ff */
[----:B------:R-:W-:-:S05]  /*12f0*/  IADD3.X R29, PT, PT, R27, UR7, RZ, P0, !PT ;  /* 0x000000071b1d7c10 */ /* 0x000fca00087fe4ff */
[----:B------:R-:W4:Y:S01]  /*1300*/  LDG.E.U8 R28, desc[UR4][R28.64] ;  /* 0x000000041c1c7981 */ /* 0x000f22000c1e1100 */
[----:B-----5:R-:W-:-:S04]  /*1310*/  IADD3 R0, PT, PT, R2, R0, R5 ;  /* 0x0000000002007210 */ /* 0x020fc80007ffe005 */
[----:B--2---:R-:W-:-:S04]  /*1320*/  IADD3 R24, PT, PT, R24, R0, R25 ;  /* 0x0000000018187210 */ /* 0x004fc80007ffe019 */
[----:B---3--:R-:W-:-:S04]  /*1330*/  IADD3 R22, PT, PT, R22, R24, R23 ;  /* 0x0000001816167210 */ /* 0x008fc80007ffe017 */
[----:B------:R-:W-:-:S04]  /*1340*/  IADD3 R10, PT, PT, R10, R22, R11 ;  /* 0x000000160a0a7210 */ /* 0x000fc80007ffe00b */
[----:B----4-:R-:W-:-:S04]  /*1350*/  IADD3 R8, PT, PT, R8, R10, R9 ;  /* 0x0000000a08087210 */ /* 0x010fc80007ffe009 */
[----:B------:R-:W-:-:S04]  /*1360*/  IADD3 R7, PT, PT, R26, R8, R7 ;  /* 0x000000081a077210 */ /* 0x000fc80007ffe007 */
[----:B------:R-:W-:-:S04]  /*1370*/  IADD3 R6, PT, PT, R6, R7, R13 ;  /* 0x0000000706067210 */ /* 0x000fc80007ffe00d */
[----:B------:R-:W-:-:S04]  /*1380*/  IADD3 R4, PT, PT, R19, R6, R4 ;  /* 0x0000000613047210 */ /* 0x000fc80007ffe004 */
[----:B------:R-:W-:-:S05]  /*1390*/  IADD3 R17, PT, PT, R17, R4, R14 ;  /* 0x0000000411117210 */ /* 0x000fca0007ffe00e */
[----:B------:R-:W-:-:S04]  /*13a0*/  IMAD.IADD R17, R17, 0x1, R20 ;  /* 0x0000000111117824 */ /* 0x000fc800078e0214 */
[----:B------:R-:W-:-:S05]  /*13b0*/  VIADD R0, R17, 0xfffffff8 ;  /* 0xfffffff811007836 */ /* 0x000fca0000000000 */
[----:B------:R-:W-:-:S04]  /*13c0*/  ISETP.GT.U32.AND P0, PT, R0, -0x4, PT ;  /* 0xfffffffc0000780c */ /* 0x000fc80003f04070 */
[----:B------:R-:W-:-:S13]  /*13d0*/  ISETP.EQ.OR P0, PT, R28, RZ, P0 ;  /* 0x000000ff1c00720c */ /* 0x000fda0000702670 */
[----:B------:R-:W0:Y:S02]  /*13e0*/  @!P0 LDC.64 R4, c[0x0][0x390] ;  /* 0x0000e400ff048b82 */ /* 0x000e240000000a00 */
[----:B0-----:R-:W-:-:S05]  /*13f0*/  @!P0 IADD3 R4, P1, PT, R3, R4, RZ ;  /* 0x0000000403048210 */ /* 0x001fca0007f3e0ff */
[----:B------:R-:W-:-:S05]  /*1400*/  @!P0 IMAD.X R5, R27, 0x1, R5, P1 ;  /* 0x000000011b058824 */ /* 0x000fca00008e0605 */
[----:B------:R0:W-:Y:S01]  /*1410*/  @!P0 STG.E.U8 desc[UR4][R4.64], RZ ;  /* 0x000000ff04008986 */ /* 0x0001e2000c101104 */
[----:B------:R-:W-:Y:S05]  /*1420*/  @!P0 EXIT ;  /* 0x000000000000894d */ /* 0x000fea0003800000 */
[----:B------:R-:W-:Y:S01]  /*1430*/  ISETP.NE.AND P0, PT, R17, 0x6, PT ;  /* 0x000000061100780c */ /* 0x000fe20003f05270 */
[----:B------:R-:W-:-:S03]  /*1440*/  IMAD.MOV.U32 R2, RZ, RZ, 0x1 ;  /* 0x00000001ff027424 */ /* 0x000fc600078e00ff */
[----:B------:R-:W-:-:S13]  /*1450*/  ISETP.NE.OR P0, PT, R28, RZ, P0 ;  /* 0x000000ff1c00720c */ /* 0x000fda0000705670 */
[----:B0-----:R-:W0:Y:S02]  /*1460*/  @!P0 LDC.64 R4, c[0x0][0x390] ;  /* 0x0000e400ff048b82 */ /* 0x001e240000000a00 */
[----:B0-----:R-:W-:-:S05]  /*1470*/  @!P0 IADD3 R4, P1, PT, R3, R4, RZ ;  /* 0x0000000403048210 */ /* 0x001fca0007f3e0ff */
[----:B------:R-:W-:-:S05]  /*1480*/  @!P0 IMAD.X R5, R27, 0x1, R5, P1 ;  /* 0x000000011b058824 */ /* 0x000fca00008e0605 */
[----:B------:R0:W-:Y:S01]  /*1490*/  @!P0 STG.E.U8 desc[UR4][R4.64], R2 ;  /* 0x0000000204008986 */ /* 0x0001e2000c101104 */
[----:B------:R-:W-:Y:S05]  /*14a0*/  @!P0 EXIT ;  /* 0x000000000000894d */ /* 0x000fea0003800000 */
[----:B------:R-:W0:Y:S02]  /*14b0*/  LDCU.64 UR6, c[0x0][0x390] ;  /* 0x00007200ff0677ac */ /* 0x000e240008000a00 */
[----:B0-----:R-:W-:-:S04]  /*14c0*/  IADD3 R2, P0, PT, R3, UR6, RZ ;  /* 0x0000000603027c10 */ /* 0x001fc8000ff1e0ff */
[----:B------:R-:W-:-:S05]  /*14d0*/  IADD3.X R3, PT, PT, R27, UR7, RZ, P0, !PT ;  /* 0x000000071b037c10 */ /* 0x000fca00087fe4ff */
[----:B------:R-:W-:Y:S01]  /*14e0*/  STG.E.U8 desc[UR4][R2.64], R28 ;  /* 0x0000001c02007986 */ /* 0x000fe2000c101104 */
[----:B------:R-:W-:Y:S05]  /*14f0*/  EXIT ;  /* 0x000000000000794d */ /* 0x000fea0003800000 */
.L_x_0:
[----:B------:R-:W-:-:S00]  /*1500*/  BRA `(.L_x_0) ;  /* 0xfffffffc00fc7947 */ /* 0x000fc0000383ffff */
[----:B------:R-:W-:-:S00]  /*1510*/  NOP ;  /* 0x0000000000007918 */ /* 0x000fc00000000000 */
        /* <DEDUP_REMOVED lines=14> */
.L_x_1:


//--------------------- .nv.shared.reserved.0     --------------------------
	.section	.nv.shared.reserved.0,"aw",@nobits
	.weak		__nv_reservedSMEM_offset_0_alias
	.size		__nv_reservedSMEM_offset_0_alias, 0, 64
	.other		__nv_reservedSMEM_offset_0_alias,@"STO_CUDA_RESERVED_SHARED STV_DEFAULT"
__nv_reservedSMEM_offset_0_alias:
	.zero		0
	.zero		64


//--------------------- .nv.constant0._Z13life3d_kerneliPKcPc --------------------------
	.section	.nv.constant0._Z13life3d_kerneliPKcPc,"a",@progbits
	.sectionflags	@""
	.align	4
.nv.constant0._Z13life3d_kerneliPKcPc:
	.zero		920


//--------------------- SYMBOLS --------------------------

	.type		.nv.reservedSmem.offset0,@object
	.size		.nv.reservedSmem.offset0,0x4
